//
// Generated by NVIDIA NVVM Compiler
//
// Compiler Build ID: CL-36424714
// Cuda compilation tools, release 13.0, V13.0.88
// Based on NVVM 20.0.0
//

.version 9.0
.target sm_100
.address_size 64

	// .globl	_Z19ElementWiseMultiplyPfS_S_ii

.visible .entry _Z19ElementWiseMultiplyPfS_S_ii(
	.param .u64 .ptr .align 1 _Z19ElementWiseMultiplyPfS_S_ii_param_0,
	.param .u64 .ptr .align 1 _Z19ElementWiseMultiplyPfS_S_ii_param_1,
	.param .u64 .ptr .align 1 _Z19ElementWiseMultiplyPfS_S_ii_param_2,
	.param .u32 _Z19ElementWiseMultiplyPfS_S_ii_param_3,
	.param .u32 _Z19ElementWiseMultiplyPfS_S_ii_param_4
)
{
	.reg .pred 	%p<4>;
	.reg .b32 	%r<12>;
	.reg .b32 	%f<4>;
	.reg .b64 	%rd<11>;

	ld.param.u64 	%rd1, [_Z19ElementWiseMultiplyPfS_S_ii_param_0];
	ld.param.u64 	%rd2, [_Z19ElementWiseMultiplyPfS_S_ii_param_1];
	ld.param.u64 	%rd3, [_Z19ElementWiseMultiplyPfS_S_ii_param_2];
	ld.param.u32 	%r4, [_Z19ElementWiseMultiplyPfS_S_ii_param_3];
	ld.param.u32 	%r3, [_Z19ElementWiseMultiplyPfS_S_ii_param_4];
	mov.u32 	%r5, %ctaid.y;
	mov.u32 	%r6, %ntid.y;
	mov.u32 	%r7, %tid.y;
	mad.lo.s32 	%r1, %r5, %r6, %r7;
	mov.u32 	%r8, %ctaid.x;
	mov.u32 	%r9, %ntid.x;
	mov.u32 	%r10, %tid.x;
	mad.lo.s32 	%r2, %r8, %r9, %r10;
	setp.ge.s32 	%p1, %r1, %r4;
	setp.ge.s32 	%p2, %r2, %r3;
	or.pred  	%p3, %p1, %p2;
	@%p3 bra 	$L__BB0_2;
	cvta.to.global.u64 	%rd4, %rd1;
	cvta.to.global.u64 	%rd5, %rd2;
	cvta.to.global.u64 	%rd6, %rd3;
	mad.lo.s32 	%r11, %r3, %r1, %r2;
	mul.wide.s32 	%rd7, %r11, 4;
	add.s64 	%rd8, %rd4, %rd7;
	ld.global.f32 	%f1, [%rd8];
	add.s64 	%rd9, %rd5, %rd7;
	ld.global.f32 	%f2, [%rd9];
	mul.f32 	%f3, %f1, %f2;
	add.s64 	%rd10, %rd6, %rd7;
	st.global.f32 	[%rd10], %f3;
$L__BB0_2:
	ret;

}


// ===== COMPILED SASS (sm_100) =====

	.target	sm_100

	.elftype	@"ET_EXEC"


//--------------------- .note.nv.tkinfo           --------------------------
	.section	.note.nv.tkinfo,"",@"SHT_NOTE"
	.sectionflags	@"SHF_NOTE_NV_TKINFO"
	.tkinfo
        /*0018*/ 	.word	0x00000002
        /*0030*/ 	.string	""
        /*0030*/ 	.string	"ptxas"
        /*0030*/ 	.string	"Cuda compilation tools, release 13.0, V13.0.88"
        /*0030*/ 	.string	"Build cuda_13.0.r13.0/compiler.36424714_0"
        /*0030*/ 	.string	"-arch sm_100 -m 64 "



//--------------------- .note.nv.cuinfo           --------------------------
	.section	.note.nv.cuinfo,"",@"SHT_NOTE"
	.sectionflags	@"SHF_NOTE_NV_CUINFO"
        /*0018*/ 	.short	0x0002
        /*001a*/ 	.short	0x0064
        /*001c*/ 	.short	0x0082
	.zero		2


//--------------------- .nv.info                  --------------------------
	.section	.nv.info,"",@"SHT_CUDA_INFO"
	.align	4


	//----- nvinfo : EIATTR_REGCOUNT
	.align		4
        /*0000*/ 	.byte	0x04, 0x2f
        /*0002*/ 	.short	(.L_1 - .L_0)
	.align		4
.L_0:
        /*0004*/ 	.word	index@(_Z19ElementWiseMultiplyPfS_S_ii)
        /*0008*/ 	.word	0x0000000c


	//----- nvinfo : EIATTR_FRAME_SIZE
	.align		4
.L_1:
        /*000c*/ 	.byte	0x04, 0x11
        /*000e*/ 	.short	(.L_3 - .L_2)
	.align		4
.L_2:
        /*0010*/ 	.word	index@(_Z19ElementWiseMultiplyPfS_S_ii)
        /*0014*/ 	.word	0x00000000


	//----- nvinfo : EIATTR_MIN_STACK_SIZE
	.align		4
.L_3:
        /*0018*/ 	.byte	0x04, 0x12
        /*001a*/ 	.short	(.L_5 - .L_4)
	.align		4
.L_4:
        /*001c*/ 	.word	index@(_Z19ElementWiseMultiplyPfS_S_ii)
        /*0020*/ 	.word	0x00000000
.L_5:


//--------------------- .nv.compat                --------------------------
	.section	.nv.compat,"",@"SHT_CUDA_COMPAT_INFO"
	.align	4
        /*0000*/ 	.byte	0x02, 0x09, 0x00, 0x00, 0x02, 0x02, 0x01, 0x00, 0x02, 0x05, 0x05, 0x00, 0x03, 0x07, 0x01, 0x01
        /*0010*/ 	.byte	0x02, 0x03, 0x00, 0x00, 0x02, 0x06, 0x01, 0x00, 0x04, 0x0b, 0x08, 0x00, 0x09, 0x00, 0x00, 0x00
        /*0020*/ 	.byte	0x00, 0x00, 0x00, 0x00


//--------------------- .nv.info._Z19ElementWiseMultiplyPfS_S_ii --------------------------
	.section	.nv.info._Z19ElementWiseMultiplyPfS_S_ii,"",@"SHT_CUDA_INFO"
	.sectionflags	@""
	.align	4


	//----- nvinfo : EIATTR_CUDA_API_VERSION
	.align		4
        /*0000*/ 	.byte	0x04, 0x37
        /*0002*/ 	.short	(.L_7 - .L_6)
.L_6:
        /*0004*/ 	.word	0x00000082


	//----- nvinfo : EIATTR_KPARAM_INFO
	.align		4
.L_7:
        /*0008*/ 	.byte	0x04, 0x17
        /*000a*/ 	.short	(.L_9 - .L_8)
.L_8:
        /*000c*/ 	.word	0x00000000
        /*0010*/ 	.short	0x0004
        /*0012*/ 	.short	0x001c
        /*0014*/ 	.byte	0x00, 0xf0, 0x11, 0x00


	//----- nvinfo : EIATTR_KPARAM_INFO
	.align		4
.L_9:
        /*0018*/ 	.byte	0x04, 0x17
        /*001a*/ 	.short	(.L_11 - .L_10)
.L_10:
        /*001c*/ 	.word	0x00000000
        /*0020*/ 	.short	0x0003
        /*0022*/ 	.short	0x0018
        /*0024*/ 	.byte	0x00, 0xf0, 0x11, 0x00


	//----- nvinfo : EIATTR_KPARAM_INFO
	.align		4
.L_11:
        /*0028*/ 	.byte	0x04, 0x17
        /*002a*/ 	.short	(.L_13 - .L_12)
.L_12:
        /*002c*/ 	.word	0x00000000
        /*0030*/ 	.short	0x0002
        /*0032*/ 	.short	0x0010
        /*0034*/ 	.byte	0x00, 0xf5, 0x21, 0x00


	//----- nvinfo : EIATTR_KPARAM_INFO
	.align		4
.L_13:
        /*0038*/ 	.byte	0x04, 0x17
        /*003a*/ 	.short	(.L_15 - .L_14)
.L_14:
        /*003c*/ 	.word	0x00000000
        /*0040*/ 	.short	0x0001
        /*0042*/ 	.short	0x0008
        /*0044*/ 	.byte	0x00, 0xf5, 0x21, 0x00


	//----- nvinfo : EIATTR_KPARAM_INFO
	.align		4
.L_15:
        /*0048*/ 	.byte	0x04, 0x17
        /*004a*/ 	.short	(.L_17 - .L_16)
.L_16:
        /*004c*/ 	.word	0x00000000
        /*0050*/ 	.short	0x0000
        /*0052*/ 	.short	0x0000
        /*0054*/ 	.byte	0x00, 0xf5, 0x21, 0x00


	//----- nvinfo : EIATTR_SPARSE_MMA_MASK
	.align		4
.L_17:
        /*0058*/ 	.byte	0x03, 0x50
        /*005a*/ 	.short	0x0000


	//----- nvinfo : EIATTR_MAXREG_COUNT
	.align		4
        /*005c*/ 	.byte	0x03, 0x1b
        /*005e*/ 	.short	0x00ff


	//----- nvinfo : EIATTR_MERCURY_ISA_VERSION
	.align		4
        /*0060*/ 	.byte	0x03, 0x5f
        /*0062*/ 	.short	0x0101


	//----- nvinfo : EIATTR_VRC_CTA_INIT_COUNT
	.align		4
        /*0064*/ 	.byte	0x02, 0x4a
	.zero		1
	.zero		1


	//----- nvinfo : EIATTR_EXIT_INSTR_OFFSETS
	.align		4
        /*0068*/ 	.byte	0x04, 0x1c
        /*006a*/ 	.short	(.L_19 - .L_18)


	//   ....[0]....
.L_18:
        /*006c*/ 	.word	0x000000c0


	//   ....[1]....
        /*0070*/ 	.word	0x00000190


	//----- nvinfo : EIATTR_CBANK_PARAM_SIZE
	.align		4
.L_19:
        /*0074*/ 	.byte	0x03, 0x19
        /*0076*/ 	.short	0x0020


	//----- nvinfo : EIATTR_PARAM_CBANK
	.align		4
        /*0078*/ 	.byte	0x04, 0x0a
        /*007a*/ 	.short	(.L_21 - .L_20)
	.align		4
.L_20:
        /*007c*/ 	.word	index@(.nv.constant0._Z19ElementWiseMultiplyPfS_S_ii)
        /*0080*/ 	.short	0x0380
        /*0082*/ 	.short	0x0020


	//----- nvinfo : EIATTR_SW_WAR
	.align		4
.L_21:
        /*0084*/ 	.byte	0x04, 0x36
        /*0086*/ 	.short	(.L_23 - .L_22)
.L_22:
        /*0088*/ 	.word	0x00000008
.L_23:


//--------------------- .nv.callgraph             --------------------------
	.section	.nv.callgraph,"",@"SHT_CUDA_CALLGRAPH"
	.align	4
	.sectionentsize	8
	.align		4
        /*0000*/ 	.word	0x00000000
	.align		4
        /*0004*/ 	.word	0xffffffff
	.align		4
        /*0008*/ 	.word	0x00000000
	.align		4
        /*000c*/ 	.word	0xfffffffe
	.align		4
        /*0010*/ 	.word	0x00000000
	.align		4
        /*0014*/ 	.word	0xfffffffd
	.align		4
        /*0018*/ 	.word	0x00000000
	.align		4
        /*001c*/ 	.word	0xfffffffc


//--------------------- .text._Z19ElementWiseMultiplyPfS_S_ii --------------------------
	.section	.text._Z19ElementWiseMultiplyPfS_S_ii,"ax",@progbits
	.align	128
        .global         _Z19ElementWiseMultiplyPfS_S_ii
        .type           _Z19ElementWiseMultiplyPfS_S_ii,@function
        .size           _Z19ElementWiseMultiplyPfS_S_ii,(.L_x_1 - _Z19ElementWiseMultiplyPfS_S_ii)
        .other          _Z19ElementWiseMultiplyPfS_S_ii,@"STO_CUDA_ENTRY STV_DEFAULT"
_Z19ElementWiseMultiplyPfS_S_ii:
.text._Z19ElementWiseMultiplyPfS_S_ii:
[----:B------:R-:W-:Y:S01]  /*0000*/  LDC R1, c[0x0][0x37c] ;  /* 0x0000df00ff017b82 */ /* 0x000fe20000000800 */
[----:B------:R-:W0:Y:S07]  /*0010*/  S2R R2, SR_TID.X ;  /* 0x0000000000027919 */ /* 0x000e2e0000002100 */
[----:B------:R-:W1:Y:S01]  /*0020*/  LDC R0, c[0x0][0x364] ;  /* 0x0000d900ff007b82 */ /* 0x000e620000000800 */
[----:B------:R-:W2:Y:S01]  /*0030*/  LDCU.64 UR6, c[0x0][0x398] ;  /* 0x00007300ff0677ac */ /* 0x000ea20008000a00 */
[----:B------:R-:W1:Y:S06]  /*0040*/  S2R R3, SR_TID.Y ;  /* 0x0000000000037919 */ /* 0x000e6c0000002200 */
[----:B------:R-:W0:Y:S08]  /*0050*/  S2UR UR5, SR_CTAID.X ;  /* 0x00000000000579c3 */ /* 0x000e300000002500 */
[----:B------:R-:W0:Y:S08]  /*0060*/  LDC R7, c[0x0][0x360] ;  /* 0x0000d800ff077b82 */ /* 0x000e300000000800 */
[----:B------:R-:W1:Y:S01]  /*0070*/  S2UR UR4, SR_CTAID.Y ;  /* 0x00000000000479c3 */ /* 0x000e620000002600 */
[----:B0-----:R-:W-:-:S05]  /*0080*/  IMAD R7, R7, UR5, R2 ;  /* 0x0000000507077c24 */ /* 0x001fca000f8e0202 */
[----:B--2---:R-:W-:Y:S01]  /*0090*/  ISETP.GE.AND P0, PT, R7, UR7, PT ;  /* 0x0000000707007c0c */ /* 0x004fe2000bf06270 */
[----:B-1----:R-:W-:-:S05]  /*00a0*/  IMAD R0, R0, UR4, R3 ;  /* 0x0000000400007c24 */ /* 0x002fca000f8e0203 */
[----:B------:R-:W-:-:S13]  /*00b0*/  ISETP.GE.OR P0, PT, R0, UR6, P0 ;  /* 0x0000000600007c0c */ /* 0x000fda0008706670 */
[----:B------:R-:W-:Y:S05]  /*00c0*/  @P0 EXIT ;  /* 0x000000000000094d */ /* 0x000fea0003800000 */
[----:B------:R-:W0:Y:S01]  /*00d0*/  LDC.64 R2, c[0x0][0x380] ;  /* 0x0000e000ff027b82 */ /* 0x000e220000000a00 */
[----:B------:R-:W1:Y:S01]  /*00e0*/  LDCU.64 UR4, c[0x0][0x358] ;  /* 0x00006b00ff0477ac */ /* 0x000e620008000a00 */
[----:B------:R-:W-:-:S06]  /*00f0*/  IMAD R9, R0, UR7, R7 ;  /* 0x0000000700097c24 */ /* 0x000fcc000f8e0207 */
[----:B------:R-:W2:Y:S08]  /*0100*/  LDC.64 R4, c[0x0][0x388] ;  /* 0x0000e200ff047b82 */ /* 0x000eb00000000a00 */
[----:B------:R-:W3:Y:S01]  /*0110*/  LDC.64 R6, c[0x0][0x390] ;  /* 0x0000e400ff067b82 */ /* 0x000ee20000000a00 */
[----:B0-----:R-:W-:-:S06]  /*0120*/  IMAD.WIDE R2, R9, 0x4, R2 ;  /* 0x0000000409027825 */ /* 0x001fcc00078e0202 */
[----:B-1----:R-:W4:Y:S01]  /*0130*/  LDG.E R2, desc[UR4][R2.64] ;  /* 0x0000000402027981 */ /* 0x002f22000c1e1900 */
[----:B--2---:R-:W-:-:S06]  /*0140*/  IMAD.WIDE R4, R9, 0x4, R4 ;  /* 0x0000000409047825 */ /* 0x004fcc00078e0204 */
[----:B------:R-:W4:Y:S01]  /*0150*/  LDG.E R5, desc[UR4][R4.64] ;  /* 0x0000000404057981 */ /* 0x000f22000c1e1900 */
[----:B---3--:R-:W-:-:S04]  /*0160*/  IMAD.WIDE R6, R9, 0x4, R6 ;  /* 0x0000000409067825 */ /* 0x008fc800078e0206 */
[----:B----4-:R-:W-:-:S05]  /*0170*/  FMUL R9, R2, R5 ;  /* 0x0000000502097220 */ /* 0x010fca0000400000 */
[----:B------:R-:W-:Y:S01]  /*0180*/  STG.E desc[UR4][R6.64], R9 ;  /* 0x0000000906007986 */ /* 0x000fe2000c101904 */
[----:B------:R-:W-:Y:S05]  /*0190*/  EXIT ;  /* 0x000000000000794d */ /* 0x000fea0003800000 */
.L_x_0:
[----:B------:R-:W-:-:S00]  /*01a0*/  BRA `(.L_x_0) ;  /* 0xfffffffc00fc7947 */ /* 0x000fc0000383ffff */
[----:B------:R-:W-:-:S00]  /*01b0*/  NOP ;  /* 0x0000000000007918 */ /* 0x000fc00000000000 */
        /* <DEDUP_REMOVED lines=12> */
.L_x_1:


//--------------------- .nv.shared.reserved.0     --------------------------
	.section	.nv.shared.reserved.0,"aw",@nobits
	.weak		__nv_reservedSMEM_offset_0_alias
	.size		__nv_reservedSMEM_offset_0_alias, 0, 64
	.other		__nv_reservedSMEM_offset_0_alias,@"STO_CUDA_RESERVED_SHARED STV_DEFAULT"
__nv_reservedSMEM_offset_0_alias:
	.zero		0
	.zero		64


//--------------------- .nv.constant0._Z19ElementWiseMultiplyPfS_S_ii --------------------------
	.section	.nv.constant0._Z19ElementWiseMultiplyPfS_S_ii,"a",@progbits
	.sectionflags	@""
	.align	4
.nv.constant0._Z19ElementWiseMultiplyPfS_S_ii:
	.zero		928


//--------------------- SYMBOLS --------------------------

	.type		.nv.reservedSmem.offset0,@object
	.size		.nv.reservedSmem.offset0,0x4
